//
// Generated by NVIDIA NVVM Compiler
//
// Compiler Build ID: CL-36424714
// Cuda compilation tools, release 13.0, V13.0.88
// Based on NVVM 20.0.0
//

.version 9.0
.target sm_100
.address_size 64

	// .globl	_Z22cuda_kernel_texture_3dPhiiimmf
.global .align 4 .b8 __cudart_i2opi_f[24] = {65, 144, 67, 60, 153, 149, 98, 219, 192, 221, 52, 245, 209, 87, 39, 252, 41, 21, 68, 78, 110, 131, 249, 162};

.visible .entry _Z22cuda_kernel_texture_3dPhiiimmf(
	.param .u64 .ptr .align 1 _Z22cuda_kernel_texture_3dPhiiimmf_param_0,
	.param .u32 _Z22cuda_kernel_texture_3dPhiiimmf_param_1,
	.param .u32 _Z22cuda_kernel_texture_3dPhiiimmf_param_2,
	.param .u32 _Z22cuda_kernel_texture_3dPhiiimmf_param_3,
	.param .u64 _Z22cuda_kernel_texture_3dPhiiimmf_param_4,
	.param .u64 _Z22cuda_kernel_texture_3dPhiiimmf_param_5,
	.param .f32 _Z22cuda_kernel_texture_3dPhiiimmf_param_6
)
{
	.local .align 4 .b8 	__local_depot0[28];
	.reg .b64 	%SP;
	.reg .b64 	%SPL;
	.reg .pred 	%p<23>;
	.reg .b16 	%rs<3>;
	.reg .b32 	%r<102>;
	.reg .b32 	%f<55>;
	.reg .b64 	%rd<48>;
	.reg .b64 	%fd<5>;

	mov.u64 	%SPL, __local_depot0;
	ld.param.u64 	%rd16, [_Z22cuda_kernel_texture_3dPhiiimmf_param_0];
	ld.param.u32 	%r34, [_Z22cuda_kernel_texture_3dPhiiimmf_param_1];
	ld.param.u32 	%r35, [_Z22cuda_kernel_texture_3dPhiiimmf_param_2];
	ld.param.u32 	%r33, [_Z22cuda_kernel_texture_3dPhiiimmf_param_3];
	ld.param.u64 	%rd17, [_Z22cuda_kernel_texture_3dPhiiimmf_param_4];
	ld.param.u64 	%rd18, [_Z22cuda_kernel_texture_3dPhiiimmf_param_5];
	ld.param.f32 	%f10, [_Z22cuda_kernel_texture_3dPhiiimmf_param_6];
	add.u64 	%rd1, %SPL, 0;
	add.u64 	%rd2, %SPL, 0;
	mov.u32 	%r37, %ctaid.x;
	mov.u32 	%r38, %ntid.x;
	mov.u32 	%r39, %tid.x;
	mad.lo.s32 	%r1, %r37, %r38, %r39;
	mov.u32 	%r40, %ctaid.y;
	mov.u32 	%r41, %ntid.y;
	mov.u32 	%r42, %tid.y;
	mad.lo.s32 	%r43, %r40, %r41, %r42;
	setp.ge.s32 	%p1, %r1, %r34;
	setp.ge.s32 	%p2, %r43, %r35;
	or.pred  	%p3, %p1, %p2;
	setp.lt.s32 	%p4, %r33, 1;
	or.pred  	%p5, %p3, %p4;
	@%p5 bra 	$L__BB0_19;
	cvt.u64.u32 	%rd21, %r43;
	shl.b32 	%r45, %r1, 2;
	cvt.s64.s32 	%rd22, %r45;
	mad.lo.s64 	%rd3, %rd17, %rd21, %rd22;
	mul.lo.s32 	%r46, %r43, %r43;
	mad.lo.s32 	%r3, %r1, %r1, %r46;
	cvta.to.global.u64 	%rd4, %rd16;
	mov.b32 	%r93, 0;
	mov.u64 	%rd35, __cudart_i2opi_f;
$L__BB0_2:
	mad.lo.s32 	%r47, %r93, %r93, %r3;
	cvt.rn.f32.u32 	%f11, %r47;
	mul.f32 	%f12, %f11, 0f38D1B717;
	fma.rn.f32 	%f1, %f12, 0f4048F5C3, %f10;
	mul.f32 	%f13, %f1, 0f3F22F983;
	cvt.rni.s32.f32 	%r101, %f13;
	cvt.rn.f32.s32 	%f14, %r101;
	fma.rn.f32 	%f15, %f14, 0fBFC90FDA, %f1;
	fma.rn.f32 	%f16, %f14, 0fB3A22168, %f15;
	fma.rn.f32 	%f54, %f14, 0fA7C234C5, %f16;
	abs.f32 	%f3, %f1;
	setp.ltu.f32 	%p6, %f3, 0f47CE4780;
	mov.u32 	%r97, %r101;
	mov.f32 	%f53, %f54;
	@%p6 bra 	$L__BB0_10;
	setp.neu.f32 	%p7, %f3, 0f7F800000;
	@%p7 bra 	$L__BB0_5;
	mov.f32 	%f19, 0f00000000;
	mul.rn.f32 	%f53, %f1, %f19;
	mov.b32 	%r97, 0;
	bra.uni 	$L__BB0_10;
$L__BB0_5:
	mov.b32 	%r6, %f1;
	shl.b32 	%r49, %r6, 8;
	or.b32  	%r7, %r49, -2147483648;
	mov.b64 	%rd46, 0;
	mov.b32 	%r94, 0;
	mov.u64 	%rd44, %rd35;
	mov.u64 	%rd45, %rd2;
$L__BB0_6:
	.pragma "nounroll";
	ld.global.nc.u32 	%r50, [%rd44];
	mad.wide.u32 	%rd25, %r50, %r7, %rd46;
	shr.u64 	%rd46, %rd25, 32;
	st.local.u32 	[%rd45], %rd25;
	add.s32 	%r94, %r94, 1;
	add.s64 	%rd45, %rd45, 4;
	add.s64 	%rd44, %rd44, 4;
	setp.ne.s32 	%p8, %r94, 6;
	@%p8 bra 	$L__BB0_6;
	shr.u32 	%r51, %r6, 23;
	st.local.u32 	[%rd2+24], %rd46;
	and.b32  	%r10, %r51, 31;
	and.b32  	%r52, %r51, 224;
	add.s32 	%r53, %r52, -128;
	shr.u32 	%r54, %r53, 5;
	mul.wide.u32 	%rd26, %r54, 4;
	sub.s64 	%rd11, %rd2, %rd26;
	ld.local.u32 	%r95, [%rd11+24];
	ld.local.u32 	%r96, [%rd11+20];
	setp.eq.s32 	%p9, %r10, 0;
	@%p9 bra 	$L__BB0_9;
	shf.l.wrap.b32 	%r95, %r96, %r95, %r10;
	ld.local.u32 	%r55, [%rd11+16];
	shf.l.wrap.b32 	%r96, %r55, %r96, %r10;
$L__BB0_9:
	shr.u32 	%r56, %r95, 30;
	shf.l.wrap.b32 	%r57, %r96, %r95, 2;
	shl.b32 	%r58, %r96, 2;
	shr.u32 	%r59, %r57, 31;
	add.s32 	%r60, %r59, %r56;
	neg.s32 	%r61, %r60;
	setp.lt.s32 	%p10, %r6, 0;
	selp.b32 	%r97, %r61, %r60, %p10;
	xor.b32  	%r62, %r57, %r6;
	shr.s32 	%r63, %r57, 31;
	xor.b32  	%r64, %r63, %r57;
	xor.b32  	%r65, %r63, %r58;
	cvt.u64.u32 	%rd27, %r64;
	shl.b64 	%rd28, %rd27, 32;
	cvt.u64.u32 	%rd29, %r65;
	or.b64  	%rd30, %rd28, %rd29;
	cvt.rn.f64.s64 	%fd1, %rd30;
	mul.f64 	%fd2, %fd1, 0d3BF921FB54442D19;
	cvt.rn.f32.f64 	%f17, %fd2;
	neg.f32 	%f18, %f17;
	setp.lt.s32 	%p11, %r62, 0;
	selp.f32 	%f53, %f18, %f17, %p11;
$L__BB0_10:
	cvt.u64.u32 	%rd31, %r93;
	mad.lo.s64 	%rd32, %rd18, %rd31, %rd3;
	add.s64 	%rd12, %rd4, %rd32;
	setp.ltu.f32 	%p12, %f3, 0f47CE4780;
	add.s32 	%r67, %r97, 1;
	mul.rn.f32 	%f20, %f53, %f53;
	and.b32  	%r68, %r97, 1;
	setp.eq.b32 	%p13, %r68, 1;
	selp.f32 	%f21, %f53, 0f3F800000, %p13;
	fma.rn.f32 	%f22, %f20, %f21, 0f00000000;
	fma.rn.f32 	%f23, %f20, 0f37CBAC00, 0fBAB607ED;
	selp.f32 	%f24, 0fB94D4153, %f23, %p13;
	selp.f32 	%f25, 0f3C0885E4, 0f3D2AAABB, %p13;
	fma.rn.f32 	%f26, %f24, %f20, %f25;
	selp.f32 	%f27, 0fBE2AAAA8, 0fBEFFFFFF, %p13;
	fma.rn.f32 	%f28, %f26, %f20, %f27;
	fma.rn.f32 	%f29, %f28, %f22, %f21;
	and.b32  	%r69, %r67, 2;
	setp.eq.s32 	%p14, %r69, 0;
	mov.f32 	%f30, 0f00000000;
	sub.f32 	%f31, %f30, %f29;
	selp.f32 	%f32, %f29, %f31, %p14;
	fma.rn.f32 	%f33, %f32, 0f3F000000, 0f3F000000;
	mul.f32 	%f34, %f33, 0f437F0000;
	cvt.rzi.u32.f32 	%r70, %f34;
	st.global.u8 	[%rd12], %r70;
	@%p12 bra 	$L__BB0_18;
	setp.neu.f32 	%p15, %f3, 0f7F800000;
	@%p15 bra 	$L__BB0_13;
	mov.f32 	%f37, 0f00000000;
	mul.rn.f32 	%f54, %f1, %f37;
	mov.b32 	%r101, 0;
	bra.uni 	$L__BB0_18;
$L__BB0_13:
	mov.b32 	%r19, %f1;
	shl.b32 	%r72, %r19, 8;
	or.b32  	%r20, %r72, -2147483648;
	mov.b64 	%rd47, 0;
	mov.b32 	%r98, 0;
$L__BB0_14:
	.pragma "nounroll";
	mul.wide.u32 	%rd34, %r98, 4;
	add.s64 	%rd36, %rd35, %rd34;
	ld.global.nc.u32 	%r73, [%rd36];
	mad.wide.u32 	%rd37, %r73, %r20, %rd47;
	shr.u64 	%rd47, %rd37, 32;
	add.s64 	%rd38, %rd1, %rd34;
	st.local.u32 	[%rd38], %rd37;
	add.s32 	%r98, %r98, 1;
	setp.ne.s32 	%p16, %r98, 6;
	@%p16 bra 	$L__BB0_14;
	shr.u32 	%r74, %r19, 23;
	st.local.u32 	[%rd1+24], %rd47;
	and.b32  	%r23, %r74, 31;
	and.b32  	%r75, %r74, 224;
	add.s32 	%r76, %r75, -128;
	shr.u32 	%r77, %r76, 5;
	mul.wide.u32 	%rd39, %r77, 4;
	sub.s64 	%rd15, %rd1, %rd39;
	ld.local.u32 	%r99, [%rd15+24];
	ld.local.u32 	%r100, [%rd15+20];
	setp.eq.s32 	%p17, %r23, 0;
	@%p17 bra 	$L__BB0_17;
	shf.l.wrap.b32 	%r99, %r100, %r99, %r23;
	ld.local.u32 	%r78, [%rd15+16];
	shf.l.wrap.b32 	%r100, %r78, %r100, %r23;
$L__BB0_17:
	shr.u32 	%r79, %r99, 30;
	shf.l.wrap.b32 	%r80, %r100, %r99, 2;
	shl.b32 	%r81, %r100, 2;
	shr.u32 	%r82, %r80, 31;
	add.s32 	%r83, %r82, %r79;
	neg.s32 	%r84, %r83;
	setp.lt.s32 	%p18, %r19, 0;
	selp.b32 	%r101, %r84, %r83, %p18;
	xor.b32  	%r85, %r80, %r19;
	shr.s32 	%r86, %r80, 31;
	xor.b32  	%r87, %r86, %r80;
	xor.b32  	%r88, %r86, %r81;
	cvt.u64.u32 	%rd40, %r87;
	shl.b64 	%rd41, %rd40, 32;
	cvt.u64.u32 	%rd42, %r88;
	or.b64  	%rd43, %rd41, %rd42;
	cvt.rn.f64.s64 	%fd3, %rd43;
	mul.f64 	%fd4, %fd3, 0d3BF921FB54442D19;
	cvt.rn.f32.f64 	%f35, %fd4;
	neg.f32 	%f36, %f35;
	setp.lt.s32 	%p19, %r85, 0;
	selp.f32 	%f54, %f36, %f35, %p19;
$L__BB0_18:
	mul.rn.f32 	%f38, %f54, %f54;
	and.b32  	%r90, %r101, 1;
	setp.eq.b32 	%p20, %r90, 1;
	selp.f32 	%f39, 0f3F800000, %f54, %p20;
	fma.rn.f32 	%f40, %f38, %f39, 0f00000000;
	fma.rn.f32 	%f41, %f38, 0f37CBAC00, 0fBAB607ED;
	selp.f32 	%f42, %f41, 0fB94D4153, %p20;
	selp.f32 	%f43, 0f3D2AAABB, 0f3C0885E4, %p20;
	fma.rn.f32 	%f44, %f42, %f38, %f43;
	selp.f32 	%f45, 0fBEFFFFFF, 0fBE2AAAA8, %p20;
	fma.rn.f32 	%f46, %f44, %f38, %f45;
	fma.rn.f32 	%f47, %f46, %f40, %f39;
	and.b32  	%r91, %r101, 2;
	setp.eq.s32 	%p21, %r91, 0;
	mov.f32 	%f48, 0f00000000;
	sub.f32 	%f49, %f48, %f47;
	selp.f32 	%f50, %f47, %f49, %p21;
	fma.rn.f32 	%f51, %f50, 0f3F000000, 0f3F000000;
	mul.f32 	%f52, %f51, 0f437F0000;
	cvt.rzi.u32.f32 	%r92, %f52;
	st.global.u8 	[%rd12+1], %r92;
	mov.b16 	%rs1, 0;
	st.global.u8 	[%rd12+2], %rs1;
	mov.b16 	%rs2, 255;
	st.global.u8 	[%rd12+3], %rs2;
	add.s32 	%r93, %r93, 1;
	setp.ne.s32 	%p22, %r93, %r33;
	@%p22 bra 	$L__BB0_2;
$L__BB0_19:
	ret;

}


// ===== COMPILED SASS (sm_100) =====

	.target	sm_100

	.elftype	@"ET_EXEC"


//--------------------- .note.nv.tkinfo           --------------------------
	.section	.note.nv.tkinfo,"",@"SHT_NOTE"
	.sectionflags	@"SHF_NOTE_NV_TKINFO"
	.tkinfo
        /*0018*/ 	.word	0x00000002
        /*0030*/ 	.string	""
        /*0030*/ 	.string	"ptxas"
        /*0030*/ 	.string	"Cuda compilation tools, release 13.0, V13.0.88"
        /*0030*/ 	.string	"Build cuda_13.0.r13.0/compiler.36424714_0"
        /*0030*/ 	.string	"-arch sm_100 -m 64 "



//--------------------- .note.nv.cuinfo           --------------------------
	.section	.note.nv.cuinfo,"",@"SHT_NOTE"
	.sectionflags	@"SHF_NOTE_NV_CUINFO"
        /*0018*/ 	.short	0x0002
        /*001a*/ 	.short	0x0064
        /*001c*/ 	.short	0x0082
	.zero		2


//--------------------- .nv.info                  --------------------------
	.section	.nv.info,"",@"SHT_CUDA_INFO"
	.align	4


	//----- nvinfo : EIATTR_REGCOUNT
	.align		4
        /*0000*/ 	.byte	0x04, 0x2f
        /*0002*/ 	.short	(.L_2 - .L_1)
	.align		4
.L_1:
        /*0004*/ 	.word	index@(_Z22cuda_kernel_texture_3dPhiiimmf)
        /*0008*/ 	.word	0x00000020


	//----- nvinfo : EIATTR_FRAME_SIZE
	.align		4
.L_2:
        /*000c*/ 	.byte	0x04, 0x11
        /*000e*/ 	.short	(.L_4 - .L_3)
	.align		4
.L_3:
        /*0010*/ 	.word	index@(_Z22cuda_kernel_texture_3dPhiiimmf)
        /*0014*/ 	.word	0x00000000


	//----- nvinfo : EIATTR_MIN_STACK_SIZE
	.align		4
.L_4:
        /*0018*/ 	.byte	0x04, 0x12
        /*001a*/ 	.short	(.L_6 - .L_5)
	.align		4
.L_5:
        /*001c*/ 	.word	index@(_Z22cuda_kernel_texture_3dPhiiimmf)
        /*0020*/ 	.word	0x00000000
.L_6:


//--------------------- .nv.compat                --------------------------
	.section	.nv.compat,"",@"SHT_CUDA_COMPAT_INFO"
	.align	4
        /*0000*/ 	.byte	0x02, 0x09, 0x00, 0x00, 0x02, 0x02, 0x01, 0x00, 0x02, 0x05, 0x05, 0x00, 0x03, 0x07, 0x01, 0x01
        /*0010*/ 	.byte	0x02, 0x03, 0x00, 0x00, 0x02, 0x06, 0x01, 0x00, 0x04, 0x0b, 0x08, 0x00, 0x01, 0x00, 0x00, 0x00
        /*0020*/ 	.byte	0x00, 0x00, 0x00, 0x00


//--------------------- .nv.info._Z22cuda_kernel_texture_3dPhiiimmf --------------------------
	.section	.nv.info._Z22cuda_kernel_texture_3dPhiiimmf,"",@"SHT_CUDA_INFO"
	.sectionflags	@""
	.align	4


	//----- nvinfo : EIATTR_CUDA_API_VERSION
	.align		4
        /*0000*/ 	.byte	0x04, 0x37
        /*0002*/ 	.short	(.L_8 - .L_7)
.L_7:
        /*0004*/ 	.word	0x00000082


	//----- nvinfo : EIATTR_KPARAM_INFO
	.align		4
.L_8:
        /*0008*/ 	.byte	0x04, 0x17
        /*000a*/ 	.short	(.L_10 - .L_9)
.L_9:
        /*000c*/ 	.word	0x00000000
        /*0010*/ 	.short	0x0006
        /*0012*/ 	.short	0x0028
        /*0014*/ 	.byte	0x00, 0xf0, 0x11, 0x00


	//----- nvinfo : EIATTR_KPARAM_INFO
	.align		4
.L_10:
        /*0018*/ 	.byte	0x04, 0x17
        /*001a*/ 	.short	(.L_12 - .L_11)
.L_11:
        /*001c*/ 	.word	0x00000000
        /*0020*/ 	.short	0x0005
        /*0022*/ 	.short	0x0020
        /*0024*/ 	.byte	0x00, 0xf0, 0x21, 0x00


	//----- nvinfo : EIATTR_KPARAM_INFO
	.align		4
.L_12:
        /*0028*/ 	.byte	0x04, 0x17
        /*002a*/ 	.short	(.L_14 - .L_13)
.L_13:
        /*002c*/ 	.word	0x00000000
        /*0030*/ 	.short	0x0004
        /*0032*/ 	.short	0x0018
        /*0034*/ 	.byte	0x00, 0xf0, 0x21, 0x00


	//----- nvinfo : EIATTR_KPARAM_INFO
	.align		4
.L_14:
        /*0038*/ 	.byte	0x04, 0x17
        /*003a*/ 	.short	(.L_16 - .L_15)
.L_15:
        /*003c*/ 	.word	0x00000000
        /*0040*/ 	.short	0x0003
        /*0042*/ 	.short	0x0010
        /*0044*/ 	.byte	0x00, 0xf0, 0x11, 0x00


	//----- nvinfo : EIATTR_KPARAM_INFO
	.align		4
.L_16:
        /*0048*/ 	.byte	0x04, 0x17
        /*004a*/ 	.short	(.L_18 - .L_17)
.L_17:
        /*004c*/ 	.word	0x00000000
        /*0050*/ 	.short	0x0002
        /*0052*/ 	.short	0x000c
        /*0054*/ 	.byte	0x00, 0xf0, 0x11, 0x00


	//----- nvinfo : EIATTR_KPARAM_INFO
	.align		4
.L_18:
        /*0058*/ 	.byte	0x04, 0x17
        /*005a*/ 	.short	(.L_20 - .L_19)
.L_19:
        /*005c*/ 	.word	0x00000000
        /*0060*/ 	.short	0x0001
        /*0062*/ 	.short	0x0008
        /*0064*/ 	.byte	0x00, 0xf0, 0x11, 0x00


	//----- nvinfo : EIATTR_KPARAM_INFO
	.align		4
.L_20:
        /*0068*/ 	.byte	0x04, 0x17
        /*006a*/ 	.short	(.L_22 - .L_21)
.L_21:
        /*006c*/ 	.word	0x00000000
        /*0070*/ 	.short	0x0000
        /*0072*/ 	.short	0x0000
        /*0074*/ 	.byte	0x00, 0xf5, 0x21, 0x00


	//----- nvinfo : EIATTR_SPARSE_MMA_MASK
	.align		4
.L_22:
        /*0078*/ 	.byte	0x03, 0x50
        /*007a*/ 	.short	0x0000


	//----- nvinfo : EIATTR_MAXREG_COUNT
	.align		4
        /*007c*/ 	.byte	0x03, 0x1b
        /*007e*/ 	.short	0x00ff


	//----- nvinfo : EIATTR_MERCURY_ISA_VERSION
	.align		4
        /*0080*/ 	.byte	0x03, 0x5f
        /*0082*/ 	.short	0x0101


	//----- nvinfo : EIATTR_VRC_CTA_INIT_COUNT
	.align		4
        /*0084*/ 	.byte	0x02, 0x4a
	.zero		1
	.zero		1


	//----- nvinfo : EIATTR_EXIT_INSTR_OFFSETS
	.align		4
        /*0088*/ 	.byte	0x04, 0x1c
        /*008a*/ 	.short	(.L_24 - .L_23)


	//   ....[0]....
.L_23:
        /*008c*/ 	.word	0x000000e0


	//   ....[1]....
        /*0090*/ 	.word	0x00001210


	//----- nvinfo : EIATTR_CRS_STACK_SIZE
	.align		4
.L_24:
        /*0094*/ 	.byte	0x04, 0x1e
        /*0096*/ 	.short	(.L_26 - .L_25)
.L_25:
        /*0098*/ 	.word	0x00000000


	//----- nvinfo : EIATTR_CBANK_PARAM_SIZE
	.align		4
.L_26:
        /*009c*/ 	.byte	0x03, 0x19
        /*009e*/ 	.short	0x002c


	//----- nvinfo : EIATTR_PARAM_CBANK
	.align		4
        /*00a0*/ 	.byte	0x04, 0x0a
        /*00a2*/ 	.short	(.L_28 - .L_27)
	.align		4
.L_27:
        /*00a4*/ 	.word	index@(.nv.constant0._Z22cuda_kernel_texture_3dPhiiimmf)
        /*00a8*/ 	.short	0x0380
        /*00aa*/ 	.short	0x002c


	//----- nvinfo : EIATTR_SW_WAR
	.align		4
.L_28:
        /*00ac*/ 	.byte	0x04, 0x36
        /*00ae*/ 	.short	(.L_30 - .L_29)
.L_29:
        /*00b0*/ 	.word	0x00000008
.L_30:


//--------------------- .nv.callgraph             --------------------------
	.section	.nv.callgraph,"",@"SHT_CUDA_CALLGRAPH"
	.align	4
	.sectionentsize	8
	.align		4
        /*0000*/ 	.word	0x00000000
	.align		4
        /*0004*/ 	.word	0xffffffff
	.align		4
        /*0008*/ 	.word	0x00000000
	.align		4
        /*000c*/ 	.word	0xfffffffe
	.align		4
        /*0010*/ 	.word	0x00000000
	.align		4
        /*0014*/ 	.word	0xfffffffd
	.align		4
        /*0018*/ 	.word	0x00000000
	.align		4
        /*001c*/ 	.word	0xfffffffc


//--------------------- .nv.constant4             --------------------------
	.section	.nv.constant4,"a",@progbits
	.align	8
	.align		8
.nv.constant4:
        /*0000*/ 	.dword	__cudart_i2opi_f


//--------------------- .text._Z22cuda_kernel_texture_3dPhiiimmf --------------------------
	.section	.text._Z22cuda_kernel_texture_3dPhiiimmf,"ax",@progbits
	.align	128
        .global         _Z22cuda_kernel_texture_3dPhiiimmf
        .type           _Z22cuda_kernel_texture_3dPhiiimmf,@function
        .size           _Z22cuda_kernel_texture_3dPhiiimmf,(.L_x_12 - _Z22cuda_kernel_texture_3dPhiiimmf)
        .other          _Z22cuda_kernel_texture_3dPhiiimmf,@"STO_CUDA_ENTRY STV_DEFAULT"
_Z22cuda_kernel_texture_3dPhiiimmf:
.text._Z22cuda_kernel_texture_3dPhiiimmf:
[----:B------:R-:W-:Y:S01]  /*0000*/  LDC R1, c[0x0][0x37c] ;  /* 0x0000df00ff017b82 */ /* 0x000fe20000000800 */
[----:B------:R-:W0:Y:S07]  /*0010*/  S2R R0, SR_TID.Y ;  /* 0x0000000000007919 */ /* 0x000e2e0000002200 */
[----:B------:R-:W1:Y:S01]  /*0020*/  LDC R14, c[0x0][0x360] ;  /* 0x0000d800ff0e7b82 */ /* 0x000e620000000800 */
[----:B------:R-:W2:Y:S01]  /*0030*/  LDCU.64 UR6, c[0x0][0x388] ;  /* 0x00007100ff0677ac */ /* 0x000ea20008000a00 */
[----:B------:R-:W1:Y:S06]  /*0040*/  S2R R3, SR_TID.X ;  /* 0x0000000000037919 */ /* 0x000e6c0000002100 */
[----:B------:R-:W0:Y:S08]  /*0050*/  S2UR UR5, SR_CTAID.Y ;  /* 0x00000000000579c3 */ /* 0x000e300000002600 */
[----:B------:R-:W0:Y:S08]  /*0060*/  LDC R15, c[0x0][0x364] ;  /* 0x0000d900ff0f7b82 */ /* 0x000e300000000800 */
[----:B------:R-:W1:Y:S08]  /*0070*/  S2UR UR4, SR_CTAID.X ;  /* 0x00000000000479c3 */ /* 0x000e700000002500 */
[----:B------:R-:W3:Y:S01]  /*0080*/  LDC R2, c[0x0][0x390] ;  /* 0x0000e400ff027b82 */ /* 0x000ee20000000800 */
[----:B0-----:R-:W-:-:S05]  /*0090*/  IMAD R15, R15, UR5, R0 ;  /* 0x000000050f0f7c24 */ /* 0x001fca000f8e0200 */
[----:B--2---:R-:W-:Y:S01]  /*00a0*/  ISETP.GE.AND P0, PT, R15, UR7, PT ;  /* 0x000000070f007c0c */ /* 0x004fe2000bf06270 */
[----:B-1----:R-:W-:-:S05]  /*00b0*/  IMAD R14, R14, UR4, R3 ;  /* 0x000000040e0e7c24 */ /* 0x002fca000f8e0203 */
[----:B------:R-:W-:-:S04]  /*00c0*/  ISETP.GE.OR P0, PT, R14, UR6, P0 ;  /* 0x000000060e007c0c */ /* 0x000fc80008706670 */
[----:B---3--:R-:W-:-:S13]  /*00d0*/  ISETP.LT.OR P0, PT, R2, 0x1, P0 ;  /* 0x000000010200780c */ /* 0x008fda0000701670 */
[----:B------:R-:W-:Y:S05]  /*00e0*/  @P0 EXIT ;  /* 0x000000000000094d */ /* 0x000fea0003800000 */
[----:B------:R-:W0:Y:S01]  /*00f0*/  LDCU.64 UR4, c[0x0][0x398] ;  /* 0x00007300ff0477ac */ /* 0x000e220008000a00 */
[C---:B------:R-:W-:Y:S02]  /*0100*/  IMAD.SHL.U32 R2, R14.reuse, 0x4, RZ ;  /* 0x000000040e027824 */ /* 0x040fe400078e00ff */
[C---:B------:R-:W-:Y:S01]  /*0110*/  IMAD R5, R15.reuse, R15, RZ ;  /* 0x0000000f0f057224 */ /* 0x040fe200078e02ff */
[----:B------:R-:W1:Y:S01]  /*0120*/  LDCU.64 UR6, c[0x0][0x358] ;  /* 0x00006b00ff0677ac */ /* 0x000e620008000a00 */
[----:B------:R-:W-:Y:S01]  /*0130*/  IMAD.MOV.U32 R13, RZ, RZ, RZ ;  /* 0x000000ffff0d7224 */ /* 0x000fe200078e00ff */
[--C-:B------:R-:W-:Y:S01]  /*0140*/  SHF.R.S32.HI R3, RZ, 0x1f, R2.reuse ;  /* 0x0000001fff037819 */ /* 0x100fe20000011402 */
[----:B------:R-:W-:Y:S02]  /*0150*/  IMAD R14, R14, R14, R5 ;  /* 0x0000000e0e0e7224 */ /* 0x000fe400078e0205 */
[----:B0-----:R-:W-:-:S04]  /*0160*/  IMAD.WIDE.U32 R2, R15, UR4, R2 ;  /* 0x000000040f027c25 */ /* 0x001fc8000f8e0002 */
[----:B-1----:R-:W-:-:S07]  /*0170*/  IMAD R15, R15, UR5, R3 ;  /* 0x000000050f0f7c24 */ /* 0x002fce000f8e0203 */
.L_x_10:
[----:B-1----:R-:W0:Y:S01]  /*0180*/  LDC R5, c[0x0][0x3a8] ;  /* 0x0000ea00ff057b82 */ /* 0x002e220000000800 */
[----:B------:R-:W-:Y:S01]  /*0190*/  IMAD R0, R13, R13, R14 ;  /* 0x0000000d0d007224 */ /* 0x000fe200078e020e */
[----:B------:R-:W-:Y:S04]  /*01a0*/  BSSY.RECONVERGENT B0, `(.L_x_0) ;  /* 0x000006d000007945 */ /* 0x000fe80003800200 */
[----:B------:R-:W-:-:S05]  /*01b0*/  I2FP.F32.U32 R0, R0 ;  /* 0x0000000000007245 */ /* 0x000fca0000201000 */
[----:B------:R-:W-:-:S04]  /*01c0*/  FMUL R0, R0, 9.9999997473787516356e-05 ;  /* 0x38d1b71700007820 */ /* 0x000fc80000400000 */
[----:B0-----:R-:W-:-:S04]  /*01d0*/  FFMA R16, R0, 3.1400001049041748047, R5 ;  /* 0x4048f5c300107823 */ /* 0x001fc80000000005 */
[C---:B------:R-:W-:Y:S01]  /*01e0*/  FMUL R0, R16.reuse, 0.63661974668502807617 ;  /* 0x3f22f98310007820 */ /* 0x040fe20000400000 */
[----:B------:R-:W-:-:S05]  /*01f0*/  FSETP.GE.AND P0, PT, |R16|, 105615, PT ;  /* 0x47ce47801000780b */ /* 0x000fca0003f06200 */
[----:B------:R-:W0:Y:S02]  /*0200*/  F2I.NTZ R0, R0 ;  /* 0x0000000000007305 */ /* 0x000e240000203100 */
[----:B0-----:R-:W-:Y:S01]  /*0210*/  I2FP.F32.S32 R5, R0 ;  /* 0x0000000000057245 */ /* 0x001fe20000201400 */
[----:B------:R-:W-:-:S04]  /*0220*/  IMAD.MOV.U32 R10, RZ, RZ, R0 ;  /* 0x000000ffff0a7224 */ /* 0x000fc800078e0000 */
[----:B------:R-:W-:-:S04]  /*0230*/  FFMA R4, R5, -1.5707962512969970703, R16 ;  /* 0xbfc90fda05047823 */ /* 0x000fc80000000010 */
[----:B------:R-:W-:-:S04]  /*0240*/  FFMA R4, R5, -7.5497894158615963534e-08, R4 ;  /* 0xb3a2216805047823 */ /* 0x000fc80000000004 */
[----:B------:R-:W-:-:S04]  /*0250*/  FFMA R6, R5, -5.3903029534742383927e-15, R4 ;  /* 0xa7c234c505067823 */ /* 0x000fc80000000004 */
[----:B------:R-:W-:Y:S01]  /*0260*/  IMAD.MOV.U32 R4, RZ, RZ, R6 ;  /* 0x000000ffff047224 */ /* 0x000fe200078e0006 */
[----:B------:R-:W-:Y:S06]  /*0270*/  @!P0 BRA `(.L_x_1) ;  /* 0x00000004007c8947 */ /* 0x000fec0003800000 */
[----:B------:R-:W-:-:S13]  /*0280*/  FSETP.NEU.AND P0, PT, |R16|, +INF , PT ;  /* 0x7f8000001000780b */ /* 0x000fda0003f0d200 */
[----:B------:R-:W-:Y:S01]  /*0290*/  @!P0 FMUL R4, RZ, R16 ;  /* 0x00000010ff048220 */ /* 0x000fe20000400000 */
[----:B------:R-:W-:Y:S01]  /*02a0*/  @!P0 IMAD.MOV.U32 R0, RZ, RZ, RZ ;  /* 0x000000ffff008224 */ /* 0x000fe200078e00ff */
[----:B------:R-:W-:Y:S06]  /*02b0*/  @!P0 BRA `(.L_x_1) ;  /* 0x00000004006c8947 */ /* 0x000fec0003800000 */
[----:B------:R-:W-:Y:S01]  /*02c0*/  SHF.L.U32 R0, R16, 0x8, RZ ;  /* 0x0000000810007819 */ /* 0x000fe200000006ff */
[----:B------:R-:W-:Y:S01]  /*02d0*/  IMAD.MOV.U32 R7, RZ, RZ, RZ ;  /* 0x000000ffff077224 */ /* 0x000fe200078e00ff */
[----:B------:R-:W0:Y:S01]  /*02e0*/  LDCU.64 UR8, c[0x4][URZ] ;  /* 0x01000000ff0877ac */ /* 0x000e220008000a00 */
[----:B------:R-:W-:Y:S01]  /*02f0*/  IMAD.MOV.U32 R17, RZ, RZ, RZ ;  /* 0x000000ffff117224 */ /* 0x000fe200078e00ff */
[----:B------:R-:W-:Y:S01]  /*0300*/  LOP3.LUT R11, R0, 0x80000000, RZ, 0xfc, !PT ;  /* 0x80000000000b7812 */ /* 0x000fe200078efcff */
[----:B------:R-:W-:Y:S01]  /*0310*/  UMOV UR5, URZ ;  /* 0x000000ff00057c82 */ /* 0x000fe20008000000 */
[----:B------:R-:W-:-:S05]  /*0320*/  UMOV UR4, URZ ;  /* 0x000000ff00047c82 */ /* 0x000fca0008000000 */
.L_x_2:
[----:B0-----:R-:W-:Y:S02]  /*0330*/  IMAD.U32 R4, RZ, RZ, UR8 ;  /* 0x00000008ff047e24 */ /* 0x001fe4000f8e00ff */
[----:B------:R-:W-:-:S05]  /*0340*/  IMAD.U32 R5, RZ, RZ, UR9 ;  /* 0x00000009ff057e24 */ /* 0x000fca000f8e00ff */
[----:B------:R-:W2:Y:S01]  /*0350*/  LDG.E.CONSTANT R4, desc[UR6][R4.64] ;  /* 0x0000000604047981 */ /* 0x000ea2000c1e9900 */
[----:B------:R-:W-:Y:S01]  /*0360*/  UIADD3 UR4, UPT, UPT, UR4, 0x1, URZ ;  /* 0x0000000104047890 */ /* 0x000fe2000fffe0ff */
[C---:B------:R-:W-:Y:S01]  /*0370*/  ISETP.EQ.AND P0, PT, R17.reuse, RZ, PT ;  /* 0x000000ff1100720c */ /* 0x040fe20003f02270 */
[----:B------:R-:W-:Y:S01]  /*0380*/  UIADD3 UR8, UP1, UPT, UR8, 0x4, URZ ;  /* 0x0000000408087890 */ /* 0x000fe2000ff3e0ff */
[C---:B------:R-:W-:Y:S01]  /*0390*/  ISETP.EQ.AND P1, PT, R17.reuse, 0x4, PT ;  /* 0x000000041100780c */ /* 0x040fe20003f22270 */
[----:B------:R-:W-:Y:S01]  /*03a0*/  UISETP.NE.AND UP0, UPT, UR4, 0x6, UPT ;  /* 0x000000060400788c */ /* 0x000fe2000bf05270 */
[C---:B------:R-:W-:Y:S01]  /*03b0*/  ISETP.EQ.AND P2, PT, R17.reuse, 0x8, PT ;  /* 0x000000081100780c */ /* 0x040fe20003f42270 */
[----:B------:R-:W-:Y:S01]  /*03c0*/  UIADD3.X UR9, UPT, UPT, URZ, UR9, URZ, UP1, !UPT ;  /* 0x00000009ff097290 */ /* 0x000fe20008ffe4ff */
[C---:B------:R-:W-:Y:S02]  /*03d0*/  ISETP.EQ.AND P3, PT, R17.reuse, 0xc, PT ;  /* 0x0000000c1100780c */ /* 0x040fe40003f62270 */
[----:B------:R-:W-:-:S02]  /*03e0*/  ISETP.EQ.AND P4, PT, R17, 0x10, PT ;  /* 0x000000101100780c */ /* 0x000fc40003f82270 */
[C---:B------:R-:W-:Y:S01]  /*03f0*/  ISETP.EQ.AND P5, PT, R17.reuse, 0x14, PT ;  /* 0x000000141100780c */ /* 0x040fe20003fa2270 */
[----:B------:R-:W-:Y:S02]  /*0400*/  VIADD R17, R17, 0x4 ;  /* 0x0000000411117836 */ /* 0x000fe40000000000 */
[----:B--2---:R-:W-:-:S03]  /*0410*/  IMAD.WIDE.U32 R8, R4, R11, RZ ;  /* 0x0000000b04087225 */ /* 0x004fc600078e00ff */
[----:B------:R-:W-:-:S04]  /*0420*/  IADD3 R0, P6, PT, R8, R7, RZ ;  /* 0x0000000708007210 */ /* 0x000fc80007fde0ff */
[----:B------:R-:W-:Y:S01]  /*0430*/  IADD3.X R7, PT, PT, R9, UR5, RZ, P6, !PT ;  /* 0x0000000509077c10 */ /* 0x000fe2000b7fe4ff */
[--C-:B------:R-:W-:Y:S01]  /*0440*/  @P0 IMAD.MOV.U32 R12, RZ, RZ, R0.reuse ;  /* 0x000000ffff0c0224 */ /* 0x100fe200078e0000 */
[----:B------:R-:W-:Y:S01]  /*0450*/  @P1 MOV R22, R0 ;  /* 0x0000000000161202 */ /* 0x000fe20000000f00 */
[--C-:B------:R-:W-:Y:S02]  /*0460*/  @P2 IMAD.MOV.U32 R21, RZ, RZ, R0.reuse ;  /* 0x000000ffff152224 */ /* 0x100fe400078e0000 */
[--C-:B------:R-:W-:Y:S02]  /*0470*/  @P3 IMAD.MOV.U32 R20, RZ, RZ, R0.reuse ;  /* 0x000000ffff143224 */ /* 0x100fe400078e0000 */
[--C-:B------:R-:W-:Y:S02]  /*0480*/  @P4 IMAD.MOV.U32 R19, RZ, RZ, R0.reuse ;  /* 0x000000ffff134224 */ /* 0x100fe400078e0000 */
[----:B------:R-:W-:Y:S01]  /*0490*/  @P5 IMAD.MOV.U32 R18, RZ, RZ, R0 ;  /* 0x000000ffff125224 */ /* 0x000fe200078e0000 */
[----:B------:R-:W-:Y:S06]  /*04a0*/  BRA.U UP0, `(.L_x_2) ;  /* 0xfffffffd00a07547 */ /* 0x000fec000b83ffff */
[----:B------:R-:W-:Y:S01]  /*04b0*/  SHF.R.U32.HI R4, RZ, 0x17, R16 ;  /* 0x00000017ff047819 */ /* 0x000fe20000011610 */
[----:B------:R-:W-:Y:S03]  /*04c0*/  BSSY.RECONVERGENT B1, `(.L_x_3) ;  /* 0x0000028000017945 */ /* 0x000fe60003800200 */
[C---:B------:R-:W-:Y:S02]  /*04d0*/  LOP3.LUT R0, R4.reuse, 0xe0, RZ, 0xc0, !PT ;  /* 0x000000e004007812 */ /* 0x040fe400078ec0ff */
[----:B------:R-:W-:Y:S02]  /*04e0*/  LOP3.LUT P6, RZ, R4, 0x1f, RZ, 0xc0, !PT ;  /* 0x0000001f04ff7812 */ /* 0x000fe400078cc0ff */
[----:B------:R-:W-:-:S04]  /*04f0*/  IADD3 R0, PT, PT, R0, -0x80, RZ ;  /* 0xffffff8000007810 */ /* 0x000fc80007ffe0ff */
[----:B------:R-:W-:-:S05]  /*0500*/  SHF.R.U32.HI R0, RZ, 0x5, R0 ;  /* 0x00000005ff007819 */ /* 0x000fca0000011600 */
[----:B------:R-:W-:-:S05]  /*0510*/  IMAD.U32 R9, R0, -0x4, RZ ;  /* 0xfffffffc00097824 */ /* 0x000fca00078e00ff */
[C---:B------:R-:W-:Y:S02]  /*0520*/  ISETP.EQ.AND P3, PT, R9.reuse, -0x18, PT ;  /* 0xffffffe80900780c */ /* 0x040fe40003f62270 */
[C---:B------:R-:W-:Y:S02]  /*0530*/  ISETP.EQ.AND P4, PT, R9.reuse, -0x14, PT ;  /* 0xffffffec0900780c */ /* 0x040fe40003f82270 */
[C---:B------:R-:W-:Y:S02]  /*0540*/  ISETP.EQ.AND P2, PT, R9.reuse, -0x10, PT ;  /* 0xfffffff00900780c */ /* 0x040fe40003f42270 */
[C---:B------:R-:W-:Y:S02]  /*0550*/  ISETP.EQ.AND P1, PT, R9.reuse, -0xc, PT ;  /* 0xfffffff40900780c */ /* 0x040fe40003f22270 */
[C---:B------:R-:W-:Y:S02]  /*0560*/  ISETP.EQ.AND P0, PT, R9.reuse, -0x8, PT ;  /* 0xfffffff80900780c */ /* 0x040fe40003f02270 */
[----:B------:R-:W-:-:S03]  /*0570*/  ISETP.EQ.AND P5, PT, R9, RZ, PT ;  /* 0x000000ff0900720c */ /* 0x000fc60003fa2270 */
[--C-:B------:R-:W-:Y:S01]  /*0580*/  @P3 IMAD.MOV.U32 R0, RZ, RZ, R12.reuse ;  /* 0x000000ffff003224 */ /* 0x100fe200078e000c */
[C---:B------:R-:W-:Y:S01]  /*0590*/  ISETP.EQ.AND P3, PT, R9.reuse, -0x4, PT ;  /* 0xfffffffc0900780c */ /* 0x040fe20003f62270 */
[----:B------:R-:W-:Y:S02]  /*05a0*/  @P4 IMAD.MOV.U32 R5, RZ, RZ, R12 ;  /* 0x000000ffff054224 */ /* 0x000fe400078e000c */
[--C-:B------:R-:W-:Y:S01]  /*05b0*/  @P4 IMAD.MOV.U32 R0, RZ, RZ, R22.reuse ;  /* 0x000000ffff004224 */ /* 0x100fe200078e0016 */
[----:B------:R-:W-:Y:S01]  /*05c0*/  ISETP.EQ.AND P4, PT, R9, 0x4, PT ;  /* 0x000000040900780c */ /* 0x000fe20003f82270 */
[----:B------:R-:W-:Y:S01]  /*05d0*/  @P2 IMAD.MOV.U32 R5, RZ, RZ, R22 ;  /* 0x000000ffff052224 */ /* 0x000fe200078e0016 */
[----:B------:R-:W-:Y:S01]  /*05e0*/  @P2 MOV R0, R21 ;  /* 0x0000001500002202 */ /* 0x000fe20000000f00 */
[----:B------:R-:W-:Y:S02]  /*05f0*/  @P1 IMAD.MOV.U32 R5, RZ, RZ, R21 ;  /* 0x000000ffff051224 */ /* 0x000fe400078e0015 */
[----:B------:R-:W-:-:S02]  /*0600*/  @P1 IMAD.MOV.U32 R0, RZ, RZ, R20 ;  /* 0x000000ffff001224 */ /* 0x000fc400078e0014 */
[----:B------:R-:W-:Y:S02]  /*0610*/  @P0 IMAD.MOV.U32 R5, RZ, RZ, R20 ;  /* 0x000000ffff050224 */ /* 0x000fe400078e0014 */
[----:B------:R-:W-:Y:S01]  /*0620*/  @P0 IMAD.MOV.U32 R0, RZ, RZ, R19 ;  /* 0x000000ffff000224 */ /* 0x000fe200078e0013 */
[----:B------:R-:W-:Y:S01]  /*0630*/  @P3 MOV R5, R19 ;  /* 0x0000001300053202 */ /* 0x000fe20000000f00 */
[--C-:B------:R-:W-:Y:S02]  /*0640*/  @P3 IMAD.MOV.U32 R0, RZ, RZ, R18.reuse ;  /* 0x000000ffff003224 */ /* 0x100fe400078e0012 */
[----:B------:R-:W-:Y:S02]  /*0650*/  @P5 IMAD.MOV.U32 R5, RZ, RZ, R18 ;  /* 0x000000ffff055224 */ /* 0x000fe400078e0012 */
[--C-:B------:R-:W-:Y:S02]  /*0660*/  @P5 IMAD.MOV.U32 R0, RZ, RZ, R7.reuse ;  /* 0x000000ffff005224 */ /* 0x100fe400078e0007 */
[----:B------:R-:W-:Y:S01]  /*0670*/  @P4 IMAD.MOV.U32 R5, RZ, RZ, R7 ;  /* 0x000000ffff054224 */ /* 0x000fe200078e0007 */
[----:B------:R-:W-:Y:S06]  /*0680*/  @!P6 BRA `(.L_x_4) ;  /* 0x00000000002ce947 */ /* 0x000fec0003800000 */
[----:B------:R-:W-:Y:S01]  /*0690*/  @P2 MOV R8, R12 ;  /* 0x0000000c00082202 */ /* 0x000fe20000000f00 */
[----:B------:R-:W-:Y:S01]  /*06a0*/  @P1 IMAD.MOV.U32 R8, RZ, RZ, R22 ;  /* 0x000000ffff081224 */ /* 0x000fe200078e0016 */
[----:B------:R-:W-:Y:S01]  /*06b0*/  LOP3.LUT R4, R4, 0x1f, RZ, 0xc0, !PT ;  /* 0x0000001f04047812 */ /* 0x000fe200078ec0ff */
[----:B------:R-:W-:Y:S01]  /*06c0*/  @P0 IMAD.MOV.U32 R8, RZ, RZ, R21 ;  /* 0x000000ffff080224 */ /* 0x000fe200078e0015 */
[----:B------:R-:W-:Y:S01]  /*06d0*/  ISETP.EQ.AND P0, PT, R9, 0x8, PT ;  /* 0x000000080900780c */ /* 0x000fe20003f02270 */
[----:B------:R-:W-:Y:S01]  /*06e0*/  @P3 IMAD.MOV.U32 R8, RZ, RZ, R20 ;  /* 0x000000ffff083224 */ /* 0x000fe200078e0014 */
[----:B------:R-:W-:Y:S01]  /*06f0*/  SHF.L.W.U32.HI R0, R5, R4, R0 ;  /* 0x0000000405007219 */ /* 0x000fe20000010e00 */
[----:B------:R-:W-:Y:S01]  /*0700*/  @P5 IMAD.MOV.U32 R8, RZ, RZ, R19 ;  /* 0x000000ffff085224 */ /* 0x000fe200078e0013 */
[----:B------:R-:W-:-:S09]  /*0710*/  @P4 MOV R8, R18 ;  /* 0x0000001200084202 */ /* 0x000fd20000000f00 */
[----:B------:R-:W-:-:S05]  /*0720*/  @P0 IMAD.MOV.U32 R8, RZ, RZ, R7 ;  /* 0x000000ffff080224 */ /* 0x000fca00078e0007 */
[----:B------:R-:W-:-:S07]  /*0730*/  SHF.L.W.U32.HI R5, R8, R4, R5 ;  /* 0x0000000408057219 */ /* 0x000fce0000010e05 */
.L_x_4:
[----:B------:R-:W-:Y:S05]  /*0740*/  BSYNC.RECONVERGENT B1 ;  /* 0x0000000000017941 */ /* 0x000fea0003800200 */
.L_x_3:
[C---:B------:R-:W-:Y:S01]  /*0750*/  SHF.L.W.U32.HI R7, R5.reuse, 0x2, R0 ;  /* 0x0000000205077819 */ /* 0x040fe20000010e00 */
[----:B------:R-:W-:Y:S01]  /*0760*/  IMAD.SHL.U32 R5, R5, 0x4, RZ ;  /* 0x0000000405057824 */ /* 0x000fe200078e00ff */
[----:B------:R-:W-:Y:S01]  /*0770*/  UMOV UR4, 0x54442d19 ;  /* 0x54442d1900047882 */ /* 0x000fe20000000000 */
[----:B------:R-:W-:Y:S01]  /*0780*/  UMOV UR5, 0x3bf921fb ;  /* 0x3bf921fb00057882 */ /* 0x000fe20000000000 */
[----:B------:R-:W-:Y:S02]  /*0790*/  SHF.R.S32.HI R8, RZ, 0x1f, R7 ;  /* 0x0000001fff087819 */ /* 0x000fe40000011407 */
[----:B------:R-:W-:Y:S02]  /*07a0*/  ISETP.GE.AND P0, PT, R16, RZ, PT ;  /* 0x000000ff1000720c */ /* 0x000fe40003f06270 */
[C---:B------:R-:W-:Y:S02]  /*07b0*/  LOP3.LUT R4, R8.reuse, R5, RZ, 0x3c, !PT ;  /* 0x0000000508047212 */ /* 0x040fe400078e3cff */
[----:B------:R-:W-:-:S02]  /*07c0*/  LOP3.LUT R5, R8, R7, RZ, 0x3c, !PT ;  /* 0x0000000708057212 */ /* 0x000fc400078e3cff */
[----:B------:R-:W-:Y:S02]  /*07d0*/  SHF.R.U32.HI R0, RZ, 0x1e, R0 ;  /* 0x0000001eff007819 */ /* 0x000fe40000011600 */
[C---:B------:R-:W-:Y:S02]  /*07e0*/  LOP3.LUT R11, R7.reuse, R16, RZ, 0x3c, !PT ;  /* 0x00000010070b7212 */ /* 0x040fe400078e3cff */
[----:B------:R-:W0:Y:S01]  /*07f0*/  I2F.F64.S64 R4, R4 ;  /* 0x0000000400047312 */ /* 0x000e220000301c00 */
[----:B------:R-:W-:Y:S02]  /*0800*/  LEA.HI R0, R7, R0, RZ, 0x1 ;  /* 0x0000000007007211 */ /* 0x000fe400078f08ff */
[----:B------:R-:W-:-:S03]  /*0810*/  ISETP.GE.AND P1, PT, R11, RZ, PT ;  /* 0x000000ff0b00720c */ /* 0x000fc60003f26270 */
[----:B------:R-:W-:-:S04]  /*0820*/  IMAD.MOV R7, RZ, RZ, -R0 ;  /* 0x000000ffff077224 */ /* 0x000fc800078e0a00 */
[----:B------:R-:W-:Y:S01]  /*0830*/  @!P0 IMAD.MOV.U32 R0, RZ, RZ, R7 ;  /* 0x000000ffff008224 */ /* 0x000fe200078e0007 */
[----:B0-----:R-:W-:-:S10]  /*0840*/  DMUL R8, R4, UR4 ;  /* 0x0000000404087c28 */ /* 0x001fd40008000000 */
[----:B------:R-:W0:Y:S02]  /*0850*/  F2F.F32.F64 R8, R8 ;  /* 0x0000000800087310 */ /* 0x000e240000301000 */
[----:B0-----:R-:W-:-:S07]  /*0860*/  FSEL R4, -R8, R8, !P1 ;  /* 0x0000000808047208 */ /* 0x001fce0004800100 */
.L_x_1:
[----:B------:R-:W-:Y:S05]  /*0870*/  BSYNC.RECONVERGENT B0 ;  /* 0x0000000000007941 */ /* 0x000fea0003800200 */
.L_x_0:
[----:B------:R-:W-:Y:S01]  /*0880*/  MOV R17, 0x37cbac00 ;  /* 0x37cbac0000117802 */ /* 0x000fe20000000f00 */
[----:B------:R-:W-:Y:S01]  /*0890*/  FMUL R5, R4, R4 ;  /* 0x0000000404057220 */ /* 0x000fe20000400000 */
[----:B------:R-:W-:Y:S01]  /*08a0*/  LOP3.LUT R8, R0, 0x1, RZ, 0xc0, !PT ;  /* 0x0000000100087812 */ /* 0x000fe200078ec0ff */
[----:B------:R-:W-:Y:S01]  /*08b0*/  IMAD.MOV.U32 R24, RZ, RZ, 0x3c0885e4 ;  /* 0x3c0885e4ff187424 */ /* 0x000fe200078e00ff */
[----:B------:R-:W0:Y:S01]  /*08c0*/  LDCU.64 UR4, c[0x0][0x3a0] ;  /* 0x00007400ff0477ac */ /* 0x000e220008000a00 */
[----:B------:R-:W-:Y:S01]  /*08d0*/  FFMA R7, R5, R17, -0.0013887860113754868507 ;  /* 0xbab607ed05077423 */ /* 0x000fe20000000011 */
[----:B------:R-:W-:Y:S01]  /*08e0*/  ISETP.NE.U32.AND P0, PT, R8, 0x1, PT ;  /* 0x000000010800780c */ /* 0x000fe20003f05070 */
[----:B------:R-:W-:Y:S01]  /*08f0*/  VIADD R0, R0, 0x1 ;  /* 0x0000000100007836 */ /* 0x000fe20000000000 */
[----:B------:R-:W1:Y:S01]  /*0900*/  LDCU.64 UR8, c[0x0][0x380] ;  /* 0x00007000ff0877ac */ /* 0x000e620008000a00 */
[----:B------:R-:W-:Y:S01]  /*0910*/  IMAD.MOV.U32 R9, RZ, RZ, 0x3e2aaaa8 ;  /* 0x3e2aaaa8ff097424 */ /* 0x000fe200078e00ff */
[----:B------:R-:W-:Y:S01]  /*0920*/  FSEL R8, R7, -0.00019574658654164522886, P0 ;  /* 0xb94d415307087808 */ /* 0x000fe20000000000 */
[----:B------:R-:W-:Y:S01]  /*0930*/  IMAD.MOV.U32 R23, RZ, RZ, 0x3f000000 ;  /* 0x3f000000ff177424 */ /* 0x000fe200078e00ff */
[----:B------:R-:W-:Y:S01]  /*0940*/  FSEL R24, R24, 0.041666727513074874878, !P0 ;  /* 0x3d2aaabb18187808 */ /* 0x000fe20004000000 */
[----:B------:R-:W-:Y:S01]  /*0950*/  BSSY.RECONVERGENT B0, `(.L_x_5) ;  /* 0x0000070000007945 */ /* 0x000fe20003800200 */
[----:B------:R-:W-:-:S02]  /*0960*/  LOP3.LUT P1, RZ, R0, 0x2, RZ, 0xc0, !PT ;  /* 0x0000000200ff7812 */ /* 0x000fc4000782c0ff */
[----:B------:R-:W-:Y:S01]  /*0970*/  FSEL R0, R4, 1, !P0 ;  /* 0x3f80000004007808 */ /* 0x000fe20004000000 */
[----:B------:R-:W-:Y:S01]  /*0980*/  FFMA R8, R5, R8, R24 ;  /* 0x0000000805087223 */ /* 0x000fe20000000018 */
[----:B------:R-:W-:Y:S02]  /*0990*/  FSEL R9, -R9, -0.4999999701976776123, !P0 ;  /* 0xbeffffff09097808 */ /* 0x000fe40004000100 */
[----:B------:R-:W-:Y:S01]  /*09a0*/  MOV R4, R2 ;  /* 0x0000000200047202 */ /* 0x000fe20000000f00 */
[C---:B------:R-:W-:Y:S02]  /*09b0*/  FFMA R7, R5.reuse, R0, RZ ;  /* 0x0000000005077223 */ /* 0x040fe400000000ff */
[----:B------:R-:W-:Y:S01]  /*09c0*/  FFMA R8, R5, R8, R9 ;  /* 0x0000000805087223 */ /* 0x000fe20000000009 */
[----:B------:R-:W-:-:S03]  /*09d0*/  IMAD.MOV.U32 R5, RZ, RZ, R15 ;  /* 0x000000ffff057224 */ /* 0x000fc600078e000f */
[----:B------:R-:W-:Y:S01]  /*09e0*/  FFMA R0, R7, R8, R0 ;  /* 0x0000000807007223 */ /* 0x000fe20000000000 */
[----:B0-----:R-:W-:-:S04]  /*09f0*/  IMAD.WIDE.U32 R4, R13, UR4, R4 ;  /* 0x000000040d047c25 */ /* 0x001fc8000f8e0004 */
[----:B------:R-:W-:Y:S01]  /*0a00*/  @P1 FADD R0, RZ, -R0 ;  /* 0x80000000ff001221 */ /* 0x000fe20000000000 */
[----:B------:R-:W-:Y:S01]  /*0a10*/  IMAD R5, R13, UR5, R5 ;  /* 0x000000050d057c24 */ /* 0x000fe2000f8e0205 */
[----:B-1----:R-:W-:Y:S02]  /*0a20*/  IADD3 R4, P0, PT, R4, UR8, RZ ;  /* 0x0000000804047c10 */ /* 0x002fe4000ff1e0ff */
[----:B------:R-:W-:Y:S02]  /*0a30*/  FFMA R0, R0, R23, 0.5 ;  /* 0x3f00000000007423 */ /* 0x000fe40000000017 */
[----:B------:R-:W-:Y:S02]  /*0a40*/  IADD3.X R5, PT, PT, R5, UR9, RZ, P0, !PT ;  /* 0x0000000905057c10 */ /* 0x000fe400087fe4ff */
[----:B------:R-:W-:Y:S01]  /*0a50*/  FMUL R0, R0, 255 ;  /* 0x437f000000007820 */ /* 0x000fe20000400000 */
[----:B------:R-:W-:-:S03]  /*0a60*/  FSETP.GE.AND P0, PT, |R16|, 105615, PT ;  /* 0x47ce47801000780b */ /* 0x000fc60003f06200 */
[----:B------:R-:W0:Y:S02]  /*0a70*/  F2I.U32.TRUNC.NTZ R7, R0 ;  /* 0x0000000000077305 */ /* 0x000e24000020f000 */
[----:B0-----:R0:W-:Y:S08]  /*0a80*/  STG.E.U8 desc[UR6][R4.64], R7 ;  /* 0x0000000704007986 */ /* 0x0011f0000c101106 */
[----:B------:R-:W-:Y:S05]  /*0a90*/  @!P0 BRA `(.L_x_6) ;  /* 0x00000004006c8947 */ /* 0x000fea0003800000 */
[----:B------:R-:W-:-:S13]  /*0aa0*/  FSETP.NEU.AND P0, PT, |R16|, +INF , PT ;  /* 0x7f8000001000780b */ /* 0x000fda0003f0d200 */
[----:B------:R-:W-:Y:S01]  /*0ab0*/  @!P0 FMUL R6, RZ, R16 ;  /* 0x00000010ff068220 */ /* 0x000fe20000400000 */
[----:B------:R-:W-:Y:S01]  /*0ac0*/  @!P0 IMAD.MOV.U32 R10, RZ, RZ, RZ ;  /* 0x000000ffff0a8224 */ /* 0x000fe200078e00ff */
[----:B------:R-:W-:Y:S06]  /*0ad0*/  @!P0 BRA `(.L_x_6) ;  /* 0x00000004005c8947 */ /* 0x000fec0003800000 */
[----:B0-----:R-:W0:Y:S01]  /*0ae0*/  LDC.64 R6, c[0x4][RZ] ;  /* 0x01000000ff067b82 */ /* 0x001e220000000a00 */
[----:B------:R-:W-:Y:S02]  /*0af0*/  IMAD.SHL.U32 R0, R16, 0x100, RZ ;  /* 0x0000010010007824 */ /* 0x000fe400078e00ff */
[----:B------:R-:W-:Y:S02]  /*0b00*/  HFMA2 R27, -RZ, RZ, 0, 0 ;  /* 0x00000000ff1b7431 */ /* 0x000fe400000001ff */
[----:B------:R-:W-:Y:S01]  /*0b10*/  IMAD.MOV.U32 R25, RZ, RZ, RZ ;  /* 0x000000ffff197224 */ /* 0x000fe200078e00ff */
[----:B------:R-:W-:Y:S01]  /*0b20*/  UMOV UR4, URZ ;  /* 0x000000ff00047c82 */ /* 0x000fe20008000000 */
[----:B------:R-:W-:-:S07]  /*0b30*/  LOP3.LUT R29, R0, 0x80000000, RZ, 0xfc, !PT ;  /* 0x80000000001d7812 */ /* 0x000fce00078efcff */
.L_x_7:
[----:B0-----:R-:W-:-:S06]  /*0b40*/  IMAD.WIDE.U32 R8, R27, 0x4, R6 ;  /* 0x000000041b087825 */ /* 0x001fcc00078e0006 */
[----:B------:R-:W2:Y:S01]  /*0b50*/  LDG.E.CONSTANT R8, desc[UR6][R8.64] ;  /* 0x0000000608087981 */ /* 0x000ea2000c1e9900 */
[C---:B------:R-:W-:Y:S02]  /*0b60*/  IMAD.SHL.U32 R0, R27.reuse, 0x4, RZ ;  /* 0x000000041b007824 */ /* 0x040fe400078e00ff */
[----:B------:R-:W-:-:S03]  /*0b70*/  VIADD R27, R27, 0x1 ;  /* 0x000000011b1b7836 */ /* 0x000fc60000000000 */
[C---:B------:R-:W-:Y:S02]  /*0b80*/  ISETP.EQ.AND P0, PT, R0.reuse, RZ, PT ;  /* 0x000000ff0000720c */ /* 0x040fe40003f02270 */
[C---:B------:R-:W-:Y:S02]  /*0b90*/  ISETP.EQ.AND P5, PT, R0.reuse, 0x4, PT ;  /* 0x000000040000780c */ /* 0x040fe40003fa2270 */
[C---:B------:R-:W-:Y:S02]  /*0ba0*/  ISETP.EQ.AND P4, PT, R0.reuse, 0x8, PT ;  /* 0x000000080000780c */ /* 0x040fe40003f82270 */
[C---:B------:R-:W-:Y:S02]  /*0bb0*/  ISETP.EQ.AND P3, PT, R0.reuse, 0xc, PT ;  /* 0x0000000c0000780c */ /* 0x040fe40003f62270 */
[C---:B------:R-:W-:Y:S02]  /*0bc0*/  ISETP.EQ.AND P2, PT, R0.reuse, 0x10, PT ;  /* 0x000000100000780c */ /* 0x040fe40003f42270 */
[----:B------:R-:W-:Y:S01]  /*0bd0*/  ISETP.EQ.AND P1, PT, R0, 0x14, PT ;  /* 0x000000140000780c */ /* 0x000fe20003f22270 */
[----:B--2---:R-:W-:-:S03]  /*0be0*/  IMAD.WIDE.U32 R10, R8, R29, RZ ;  /* 0x0000001d080a7225 */ /* 0x004fc600078e00ff */
[----:B------:R-:W-:-:S04]  /*0bf0*/  IADD3 R0, P6, PT, R10, R25, RZ ;  /* 0x000000190a007210 */ /* 0x000fc80007fde0ff */
[----:B------:R-:W-:Y:S01]  /*0c00*/  IADD3.X R25, PT, PT, R11, UR4, RZ, P6, !PT ;  /* 0x000000040b197c10 */ /* 0x000fe2000b7fe4ff */
[--C-:B------:R-:W-:Y:S01]  /*0c10*/  @P0 IMAD.MOV.U32 R12, RZ, RZ, R0.reuse ;  /* 0x000000ffff0c0224 */ /* 0x100fe200078e0000 */
[----:B------:R-:W-:Y:S01]  /*0c20*/  ISETP.NE.AND P6, PT, R27, 0x6, PT ;  /* 0x000000061b00780c */ /* 0x000fe20003fc5270 */
[--C-:B------:R-:W-:Y:S01]  /*0c30*/  @P5 IMAD.MOV.U32 R22, RZ, RZ, R0.reuse ;  /* 0x000000ffff165224 */ /* 0x100fe200078e0000 */
[----:B------:R-:W-:Y:S01]  /*0c40*/  @P4 MOV R21, R0 ;  /* 0x0000000000154202 */ /* 0x000fe20000000f00 */
[--C-:B------:R-:W-:Y:S02]  /*0c50*/  @P3 IMAD.MOV.U32 R20, RZ, RZ, R0.reuse ;  /* 0x000000ffff143224 */ /* 0x100fe400078e0000 */
[--C-:B------:R-:W-:Y:S02]  /*0c60*/  @P2 IMAD.MOV.U32 R19, RZ, RZ, R0.reuse ;  /* 0x000000ffff132224 */ /* 0x100fe400078e0000 */
[----:B------:R-:W-:-:S06]  /*0c70*/  @P1 IMAD.MOV.U32 R18, RZ, RZ, R0 ;  /* 0x000000ffff121224 */ /* 0x000fcc00078e0000 */
[----:B------:R-:W-:Y:S05]  /*0c80*/  @P6 BRA `(.L_x_7) ;  /* 0xfffffffc00ac6947 */ /* 0x000fea000383ffff */
[----:B------:R-:W-:Y:S01]  /*0c90*/  SHF.R.U32.HI R8, RZ, 0x17, R16 ;  /* 0x00000017ff087819 */ /* 0x000fe20000011610 */
[----:B------:R-:W-:Y:S03]  /*0ca0*/  BSSY.RECONVERGENT B1, `(.L_x_8) ;  /* 0x0000028000017945 */ /* 0x000fe60003800200 */
[C---:B------:R-:W-:Y:S02]  /*0cb0*/  LOP3.LUT R0, R8.reuse, 0xe0, RZ, 0xc0, !PT ;  /* 0x000000e008007812 */ /* 0x040fe400078ec0ff */
[----:B------:R-:W-:-:S03]  /*0cc0*/  LOP3.LUT P6, RZ, R8, 0x1f, RZ, 0xc0, !PT ;  /* 0x0000001f08ff7812 */ /* 0x000fc600078cc0ff */
[----:B------:R-:W-:-:S05]  /*0cd0*/  VIADD R0, R0, 0xffffff80 ;  /* 0xffffff8000007836 */ /* 0x000fca0000000000 */
[----:B------:R-:W-:-:S04]  /*0ce0*/  SHF.R.U32.HI R0, RZ, 0x5, R0 ;  /* 0x00000005ff007819 */ /* 0x000fc80000011600 */
[----:B------:R-:W-:-:S04]  /*0cf0*/  LEA R9, -R0, RZ, 0x2 ;  /* 0x000000ff00097211 */ /* 0x000fc800078e11ff */
[C---:B------:R-:W-:Y:S02]  /*0d00*/  ISETP.EQ.AND P3, PT, R9.reuse, -0x18, PT ;  /* 0xffffffe80900780c */ /* 0x040fe40003f62270 */
[C---:B------:R-:W-:Y:S02]  /*0d10*/  ISETP.EQ.AND P4, PT, R9.reuse, -0x14, PT ;  /* 0xffffffec0900780c */ /* 0x040fe40003f82270 */
[C---:B------:R-:W-:Y:S02]  /*0d20*/  ISETP.EQ.AND P2, PT, R9.reuse, -0x10, PT ;  /* 0xfffffff00900780c */ /* 0x040fe40003f42270 */
[C---:B------:R-:W-:Y:S02]  /*0d30*/  ISETP.EQ.AND P1, PT, R9.reuse, -0xc, PT ;  /* 0xfffffff40900780c */ /* 0x040fe40003f22270 */
[C---:B------:R-:W-:Y:S02]  /*0d40*/  ISETP.EQ.AND P0, PT, R9.reuse, -0x8, PT ;  /* 0xfffffff80900780c */ /* 0x040fe40003f02270 */
[----:B------:R-:W-:-:S03]  /*0d50*/  ISETP.EQ.AND P5, PT, R9, 0x4, PT ;  /* 0x000000040900780c */ /* 0x000fc60003fa2270 */
[--C-:B------:R-:W-:Y:S01]  /*0d60*/  @P3 IMAD.MOV.U32 R0, RZ, RZ, R12.reuse ;  /* 0x000000ffff003224 */ /* 0x100fe200078e000c */
[C---:B------:R-:W-:Y:S01]  /*0d70*/  ISETP.EQ.AND P3, PT, R9.reuse, -0x4, PT ;  /* 0xfffffffc0900780c */ /* 0x040fe20003f62270 */
[----:B------:R-:W-:Y:S02]  /*0d80*/  @P4 IMAD.MOV.U32 R6, RZ, RZ, R12 ;  /* 0x000000ffff064224 */ /* 0x000fe400078e000c */
[--C-:B------:R-:W-:Y:S01]  /*0d90*/  @P4 IMAD.MOV.U32 R0, RZ, RZ, R22.reuse ;  /* 0x000000ffff004224 */ /* 0x100fe200078e0016 */
[----:B------:R-:W-:Y:S01]  /*0da0*/  ISETP.EQ.AND P4, PT, R9, RZ, PT ;  /* 0x000000ff0900720c */ /* 0x000fe20003f82270 */
        /* <DEDUP_REMOVED lines=13> */
[----:B------:R-:W-:Y:S02]  /*0e80*/  @P1 IMAD.MOV.U32 R7, RZ, RZ, R22 ;  /* 0x000000ffff071224 */ /* 0x000fe400078e0016 */
[----:B------:R-:W-:Y:S01]  /*0e90*/  @P0 IMAD.MOV.U32 R7, RZ, RZ, R21 ;  /* 0x000000ffff070224 */ /* 0x000fe200078e0015 */
[----:B------:R-:W-:Y:S01]  /*0ea0*/  ISETP.EQ.AND P0, PT, R9, 0x8, PT ;  /* 0x000000080900780c */ /* 0x000fe20003f02270 */
[----:B------:R-:W-:Y:S01]  /*0eb0*/  @P3 IMAD.MOV.U32 R7, RZ, RZ, R20 ;  /* 0x000000ffff073224 */ /* 0x000fe200078e0014 */
[----:B------:R-:W-:Y:S01]  /*0ec0*/  LOP3.LUT R9, R8, 0x1f, RZ, 0xc0, !PT ;  /* 0x0000001f08097812 */ /* 0x000fe200078ec0ff */
[----:B------:R-:W-:Y:S01]  /*0ed0*/  @P4 IMAD.MOV.U32 R7, RZ, RZ, R19 ;  /* 0x000000ffff074224 */ /* 0x000fe200078e0013 */
[----:B------:R-:W-:Y:S02]  /*0ee0*/  @P5 MOV R7, R18 ;  /* 0x0000001200075202 */ /* 0x000fe40000000f00 */
[----:B------:R-:W-:-:S07]  /*0ef0*/  SHF.L.W.U32.HI R0, R6, R9, R0 ;  /* 0x0000000906007219 */ /* 0x000fce0000010e00 */
[----:B------:R-:W-:-:S05]  /*0f00*/  @P0 IMAD.MOV.U32 R7, RZ, RZ, R25 ;  /* 0x000000ffff070224 */ /* 0x000fca00078e0019 */
[----:B------:R-:W-:-:S07]  /*0f10*/  SHF.L.W.U32.HI R6, R7, R9, R6 ;  /* 0x0000000907067219 */ /* 0x000fce0000010e06 */
.L_x_9:
[----:B------:R-:W-:Y:S05]  /*0f20*/  BSYNC.RECONVERGENT B1 ;  /* 0x0000000000017941 */ /* 0x000fea0003800200 */
.L_x_8:
        /* <DEDUP_REMOVED lines=18> */
.L_x_6:
[----:B------:R-:W-:Y:S05]  /*1050*/  BSYNC.RECONVERGENT B0 ;  /* 0x0000000000007941 */ /* 0x000fea0003800200 */
.L_x_5:
[----:B0-----:R-:W-:Y:S01]  /*1060*/  FMUL R7, R6, R6 ;  /* 0x0000000606077220 */ /* 0x001fe20000400000 */
[----:B------:R-:W-:Y:S01]  /*1070*/  LOP3.LUT R0, R10, 0x1, RZ, 0xc0, !PT ;  /* 0x000000010a007812 */ /* 0x000fe200078ec0ff */
[----:B------:R-:W-:Y:S01]  /*1080*/  IMAD.MOV.U32 R11, RZ, RZ, 0x3effffff ;  /* 0x3effffffff0b7424 */ /* 0x000fe200078e00ff */
[----:B------:R-:W-:Y:S01]  /*1090*/  MOV R16, 0x3d2aaabb ;  /* 0x3d2aaabb00107802 */ /* 0x000fe20000000f00 */
[----:B------:R-:W-:Y:S01]  /*10a0*/  FFMA R17, R7, R17, -0.0013887860113754868507 ;  /* 0xbab607ed07117423 */ /* 0x000fe20000000011 */
[----:B------:R-:W-:Y:S01]  /*10b0*/  ISETP.NE.U32.AND P0, PT, R0, 0x1, PT ;  /* 0x000000010000780c */ /* 0x000fe20003f05070 */
[----:B------:R-:W0:Y:S01]  /*10c0*/  LDCU UR4, c[0x0][0x390] ;  /* 0x00007200ff0477ac */ /* 0x000e220008000800 */
[----:B------:R-:W-:Y:S01]  /*10d0*/  LOP3.LUT P1, RZ, R10, 0x2, RZ, 0xc0, !PT ;  /* 0x000000020aff7812 */ /* 0x000fe2000782c0ff */
[----:B------:R1:W-:Y:S01]  /*10e0*/  STG.E.U8 desc[UR6][R4.64+0x2], RZ ;  /* 0x000002ff04007986 */ /* 0x0003e2000c101106 */
[----:B------:R-:W-:Y:S01]  /*10f0*/  FSEL R8, R17, -0.00019574658654164522886, !P0 ;  /* 0xb94d415311087808 */ /* 0x000fe20004000000 */
[----:B------:R-:W-:Y:S01]  /*1100*/  VIADD R13, R13, 0x1 ;  /* 0x000000010d0d7836 */ /* 0x000fe20000000000 */
[----:B------:R-:W-:-:S02]  /*1110*/  FSEL R16, R16, 0.0083327032625675201416, !P0 ;  /* 0x3c0885e410107808 */ /* 0x000fc40004000000 */
[----:B------:R-:W-:Y:S01]  /*1120*/  FSEL R0, R6, 1, P0 ;  /* 0x3f80000006007808 */ /* 0x000fe20000000000 */
[----:B------:R-:W-:Y:S01]  /*1130*/  IMAD.MOV.U32 R6, RZ, RZ, 0xff ;  /* 0x000000ffff067424 */ /* 0x000fe200078e00ff */
[----:B------:R-:W-:Y:S01]  /*1140*/  FSEL R11, -R11, -0.16666662693023681641, !P0 ;  /* 0xbe2aaaa80b0b7808 */ /* 0x000fe20004000100 */
[C---:B------:R-:W-:Y:S02]  /*1150*/  FFMA R8, R7.reuse, R8, R16 ;  /* 0x0000000807087223 */ /* 0x040fe40000000010 */
[C---:B------:R-:W-:Y:S01]  /*1160*/  FFMA R9, R7.reuse, R0, RZ ;  /* 0x0000000007097223 */ /* 0x040fe200000000ff */
[----:B------:R1:W-:Y:S01]  /*1170*/  STG.E.U8 desc[UR6][R4.64+0x3], R6 ;  /* 0x0000030604007986 */ /* 0x0003e2000c101106 */
[----:B------:R-:W-:-:S04]  /*1180*/  FFMA R8, R7, R8, R11 ;  /* 0x0000000807087223 */ /* 0x000fc8000000000b */
[----:B------:R-:W-:Y:S01]  /*1190*/  FFMA R0, R9, R8, R0 ;  /* 0x0000000809007223 */ /* 0x000fe20000000000 */
[----:B0-----:R-:W-:-:S03]  /*11a0*/  ISETP.NE.AND P0, PT, R13, UR4, PT ;  /* 0x000000040d007c0c */ /* 0x001fc6000bf05270 */
[----:B------:R-:W-:-:S04]  /*11b0*/  @P1 FADD R0, RZ, -R0 ;  /* 0x80000000ff001221 */ /* 0x000fc80000000000 */
[----:B------:R-:W-:-:S04]  /*11c0*/  FFMA R0, R0, R23, 0.5 ;  /* 0x3f00000000007423 */ /* 0x000fc80000000017 */
[----:B------:R-:W-:-:S04]  /*11d0*/  FMUL R0, R0, 255 ;  /* 0x437f000000007820 */ /* 0x000fc80000400000 */
[----:B------:R-:W0:Y:S02]  /*11e0*/  F2I.U32.TRUNC.NTZ R7, R0 ;  /* 0x0000000000077305 */ /* 0x000e24000020f000 */
[----:B0-----:R1:W-:Y:S01]  /*11f0*/  STG.E.U8 desc[UR6][R4.64+0x1], R7 ;  /* 0x0000010704007986 */ /* 0x0013e2000c101106 */
[----:B------:R-:W-:Y:S05]  /*1200*/  @P0 BRA `(.L_x_10) ;  /* 0xffffffec00dc0947 */ /* 0x000fea000383ffff */
[----:B------:R-:W-:Y:S05]  /*1210*/  EXIT ;  /* 0x000000000000794d */ /* 0x000fea0003800000 */
.L_x_11:
[----:B------:R-:W-:-:S00]  /*1220*/  BRA `(.L_x_11) ;  /* 0xfffffffc00fc7947 */ /* 0x000fc0000383ffff */
[----:B------:R-:W-:-:S00]  /*1230*/  NOP ;  /* 0x0000000000007918 */ /* 0x000fc00000000000 */
        /* <DEDUP_REMOVED lines=12> */
.L_x_12:


//--------------------- .nv.global.init           --------------------------
	.section	.nv.global.init,"aw",@progbits
	.align	4
.nv.global.init:
	.type		__cudart_i2opi_f,@object
	.size		__cudart_i2opi_f,(.L_0 - __cudart_i2opi_f)
__cudart_i2opi_f:
        /*0000*/ 	.byte	0x41, 0x90, 0x43, 0x3c, 0x99, 0x95, 0x62, 0xdb, 0xc0, 0xdd, 0x34, 0xf5, 0xd1, 0x57, 0x27, 0xfc
        /*0010*/ 	.byte	0x29, 0x15, 0x44, 0x4e, 0x6e, 0x83, 0xf9, 0xa2
.L_0:


//--------------------- .nv.shared.reserved.0     --------------------------
	.section	.nv.shared.reserved.0,"aw",@nobits
	.weak		__nv_reservedSMEM_offset_0_alias
	.size		__nv_reservedSMEM_offset_0_alias, 0, 64
	.other		__nv_reservedSMEM_offset_0_alias,@"STO_CUDA_RESERVED_SHARED STV_DEFAULT"
__nv_reservedSMEM_offset_0_alias:
	.zero		0
	.zero		64


//--------------------- .nv.constant0._Z22cuda_kernel_texture_3dPhiiimmf --------------------------
	.section	.nv.constant0._Z22cuda_kernel_texture_3dPhiiimmf,"a",@progbits
	.sectionflags	@""
	.align	4
.nv.constant0._Z22cuda_kernel_texture_3dPhiiimmf:
	.zero		940


//--------------------- SYMBOLS --------------------------

	.type		.nv.reservedSmem.offset0,@object
	.size		.nv.reservedSmem.offset0,0x4
